	.headerflags	@"EF_CUDA_TEXMODE_UNIFIED EF_CUDA_64BIT_ADDRESS EF_CUDA_ACCELERATORS EF_CUDA_SM90 EF_CUDA_VIRTUAL_SM(EF_CUDA_SM90)"
	.elftype	@"ET_EXEC"


//--------------------- .nv.info                  --------------------------
	.section	.nv.info,"",@"SHT_CUDA_INFO"
	.align	4


	//----- nvinfo : EIATTR_REGCOUNT
	.align		4
        /*0000*/ 	.byte	0x04, 0x2f
        /*0002*/ 	.short	(.L_1 - .L_0)
	.align		4
.L_0:
        /*0004*/ 	.word	index@(triton_poi_fused_gt_2)
        /*0008*/ 	.word	0x0000000a


	//----- nvinfo : EIATTR_MIN_STACK_SIZE
	.align		4
.L_1:
        /*000c*/ 	.byte	0x04, 0x12
        /*000e*/ 	.short	(.L_3 - .L_2)
	.align		4
.L_2:
        /*0010*/ 	.word	index@(triton_poi_fused_gt_2)
        /*0014*/ 	.word	0x00000000


	//----- nvinfo : EIATTR_FRAME_SIZE
	.align		4
.L_3:
        /*0018*/ 	.byte	0x04, 0x11
        /*001a*/ 	.short	(.L_5 - .L_4)
	.align		4
.L_4:
        /*001c*/ 	.word	index@(triton_poi_fused_gt_2)
        /*0020*/ 	.word	0x00000000


	//----- nvinfo : EIATTR_MIN_STACK_SIZE
	.align		4
.L_5:
        /*0024*/ 	.byte	0x04, 0x12
        /*0026*/ 	.short	(.L_7 - .L_6)
	.align		4
.L_6:
        /*0028*/ 	.word	index@(triton_poi_fused_gt_2)
        /*002c*/ 	.word	0x00000000
.L_7:


//--------------------- .nv.info.triton_poi_fused_gt_2 --------------------------
	.section	.nv.info.triton_poi_fused_gt_2,"",@"SHT_CUDA_INFO"
	.sectionflags	@""
	.align	4


	//----- nvinfo : EIATTR_CUDA_API_VERSION
	.align		4
        /*0000*/ 	.byte	0x04, 0x37
        /*0002*/ 	.short	(.L_9 - .L_8)
.L_8:
        /*0004*/ 	.word	0x0000007c


	//----- nvinfo : EIATTR_KPARAM_INFO
	.align		4
.L_9:
        /*0008*/ 	.byte	0x04, 0x17
        /*000a*/ 	.short	(.L_11 - .L_10)
.L_10:
        /*000c*/ 	.word	0x00000000
        /*0010*/ 	.short	0x0002
        /*0012*/ 	.short	0x0010
        /*0014*/ 	.byte	0x00, 0xf0, 0x11, 0x00


	//----- nvinfo : EIATTR_KPARAM_INFO
	.align		4
.L_11:
        /*0018*/ 	.byte	0x04, 0x17
        /*001a*/ 	.short	(.L_13 - .L_12)
.L_12:
        /*001c*/ 	.word	0x00000000
        /*0020*/ 	.short	0x0001
        /*0022*/ 	.short	0x0008
        /*0024*/ 	.byte	0x00, 0xf4, 0x21, 0x00


	//----- nvinfo : EIATTR_KPARAM_INFO
	.align		4
.L_13:
        /*0028*/ 	.byte	0x04, 0x17
        /*002a*/ 	.short	(.L_15 - .L_14)
.L_14:
        /*002c*/ 	.word	0x00000000
        /*0030*/ 	.short	0x0000
        /*0032*/ 	.short	0x0000
        /*0034*/ 	.byte	0x00, 0xf4, 0x21, 0x00


	//----- nvinfo : EIATTR_SPARSE_MMA_MASK
	.align		4
.L_15:
        /*0038*/ 	.byte	0x03, 0x50
        /*003a*/ 	.short	0x0000


	//----- nvinfo : EIATTR_MAXREG_COUNT
	.align		4
        /*003c*/ 	.byte	0x03, 0x1b
        /*003e*/ 	.short	0x00ff


	//----- nvinfo : EIATTR_EXIT_INSTR_OFFSETS
	.align		4
        /*0040*/ 	.byte	0x04, 0x1c
        /*0042*/ 	.short	(.L_17 - .L_16)


	//   ....[0]....
.L_16:
        /*0044*/ 	.word	0x00000110


	//   ....[1]....
        /*0048*/ 	.word	0x00000130


	//----- nvinfo : EIATTR_REQNTID
	.align		4
.L_17:
        /*004c*/ 	.byte	0x04, 0x10
        /*004e*/ 	.short	(.L_19 - .L_18)
.L_18:
        /*0050*/ 	.word	0x00000020
        /*0054*/ 	.word	0x00000001
        /*0058*/ 	.word	0x00000001


	//----- nvinfo : EIATTR_CBANK_PARAM_SIZE
	.align		4
.L_19:
        /*005c*/ 	.byte	0x03, 0x19
        /*005e*/ 	.short	0x0014


	//----- nvinfo : EIATTR_PARAM_CBANK
	.align		4
        /*0060*/ 	.byte	0x04, 0x0a
        /*0062*/ 	.short	(.L_21 - .L_20)
	.align		4
.L_20:
        /*0064*/ 	.word	index@(.nv.constant0.triton_poi_fused_gt_2)
        /*0068*/ 	.short	0x0210
        /*006a*/ 	.short	0x0014


	//----- nvinfo : EIATTR_SW_WAR
	.align		4
.L_21:
        /*006c*/ 	.byte	0x04, 0x36
        /*006e*/ 	.short	(.L_23 - .L_22)
.L_22:
        /*0070*/ 	.word	0x00000008
.L_23:


//--------------------- .nv.callgraph             --------------------------
	.section	.nv.callgraph,"",@"SHT_CUDA_CALLGRAPH"
	.align	4
	.sectionentsize	8
	.align		4
        /*0000*/ 	.word	0x00000000
	.align		4
        /*0004*/ 	.word	0xffffffff
	.align		4
        /*0008*/ 	.word	0x00000000
	.align		4
        /*000c*/ 	.word	0xfffffffe
	.align		4
        /*0010*/ 	.word	0x00000000
	.align		4
        /*0014*/ 	.word	0xfffffffd
	.align		4
        /*0018*/ 	.word	0x00000000
	.align		4
        /*001c*/ 	.word	0xfffffffc


//--------------------- .text.triton_poi_fused_gt_2 --------------------------
	.section	.text.triton_poi_fused_gt_2,"ax",@progbits
	.align	128
        .global         triton_poi_fused_gt_2
        .type           triton_poi_fused_gt_2,@function
        .size           triton_poi_fused_gt_2,(.L_x_1 - triton_poi_fused_gt_2)
        .other          triton_poi_fused_gt_2,@"STO_CUDA_ENTRY STV_DEFAULT"
triton_poi_fused_gt_2:
.text.triton_poi_fused_gt_2:
[----:B------:R-:W0:Y:S02]  /*0000*/  LDC R1, c[0x0][0x28] ;  /* 0x00000a00ff017b82 */ /* 0x000e240000000800 */
[----:B------:R-:W1:Y:S01]  /*0010*/  S2R R4, SR_TID.X ;  /* 0x0000000000047919 */ /* 0x000e620000002100 */
[----:B------:R-:W2:Y:S01]  /*0020*/  LDC.64 R2, c[0x0][0x210] ;  /* 0x00008400ff027b82 */ /* 0x000ea20000000a00 */
[----:B------:R-:W-:Y:S01]  /*0030*/  ULDC.64 UR4, c[0x0][0x208] ;  /* 0x0000820000047ab9 */ /* 0x000fe20000000a00 */
[----:B------:R-:W-:Y:S01]  /*0040*/  ULDC.64 UR6, c[0x0][0x218] ;  /* 0x0000860000067ab9 */ /* 0x000fe20000000a00 */
[----:B------:R-:W3:Y:S01]  /*0050*/  S2R R5, SR_CTAID.X ;  /* 0x0000000000057919 */ /* 0x000ee20000002500 */
[----:B-1----:R-:W-:-:S05]  /*0060*/  LOP3.LUT R0, R4, 0xf, RZ, 0xc0, !PT ;  /* 0x0000000f04007812 */ /* 0x002fca00078ec0ff */
[----:B---3--:R-:W-:-:S04]  /*0070*/  IMAD R5, R5, 0x10, R0 ;  /* 0x0000001005057824 */ /* 0x008fc800078e0200 */
[C---:B--2---:R-:W-:Y:S01]  /*0080*/  IMAD.WIDE R2, R5.reuse, 0x4, R2 ;  /* 0x0000000405027825 */ /* 0x044fe200078e0202 */
[----:B------:R-:W-:-:S13]  /*0090*/  ISETP.GE.AND P1, PT, R5, 0x10, PT ;  /* 0x000000100500780c */ /* 0x000fda0003f26270 */
[----:B------:R-:W2:Y:S01]  /*00a0*/  @!P1 LDG.E R2, desc[UR4][R2.64] ;  /* 0x0000000402029981 */ /* 0x000ea2000c1e1900 */
[----:B------:R-:W-:Y:S02]  /*00b0*/  LOP3.LUT P0, RZ, R4, 0x10, RZ, 0xc0, !PT ;  /* 0x0000001004ff7812 */ /* 0x000fe4000780c0ff */
[----:B------:R-:W-:Y:S02]  /*00c0*/  IADD3 R4, P2, R5, UR6, RZ ;  /* 0x0000000605047c10 */ /* 0x000fe4000ff5e0ff */
[C---:B------:R-:W-:Y:S02]  /*00d0*/  ISETP.LT.AND P0, PT, R5.reuse, 0x10, !P0 ;  /* 0x000000100500780c */ /* 0x040fe40004701270 */
[----:B------:R-:W-:Y:S02]  /*00e0*/  LEA.HI.X.SX32 R5, R5, UR7, 0x1, P2 ;  /* 0x0000000705057c11 */ /* 0x000fe400090f0eff */
[----:B--2---:R-:W-:-:S04]  /*00f0*/  FSETP.GT.AND P1, PT, R2, RZ, !P1 ;  /* 0x000000ff0200720b */ /* 0x004fc80004f24000 */
[----:B------:R-:W-:-:S05]  /*0100*/  SEL R7, RZ, 0x1, !P1 ;  /* 0x00000001ff077807 */ /* 0x000fca0004800000 */
[----:B------:R-:W-:Y:S05]  /*0110*/  @!P0 EXIT ;  /* 0x000000000000894d */ /* 0x000fea0003800000 */
[----:B------:R-:W-:Y:S01]  /*0120*/  STG.E.U8 desc[UR4][R4.64], R7 ;  /* 0x0000000704007986 */ /* 0x000fe2000c101104 */
[----:B------:R-:W-:Y:S05]  /*0130*/  EXIT ;  /* 0x000000000000794d */ /* 0x000fea0003800000 */
.L_x_0:
[----:B------:R-:W-:-:S00]  /*0140*/  BRA `(.L_x_0) ;  /* 0xfffffffc00fc7947 */ /* 0x000fc0000383ffff */
[----:B------:R-:W-:-:S00]  /*0150*/  NOP ;  /* 0x0000000000007918 */ /* 0x000fc00000000000 */
        /* <DEDUP_REMOVED lines=10> */
.L_x_1:


//--------------------- .nv.constant0.triton_poi_fused_gt_2 --------------------------
	.section	.nv.constant0.triton_poi_fused_gt_2,"a",@progbits
	.sectionflags	@""
	.align	4
.nv.constant0.triton_poi_fused_gt_2:
	.zero		548
